//
// Generated by NVIDIA NVVM Compiler
//
// Compiler Build ID: CL-36424714
// Cuda compilation tools, release 13.0, V13.0.88
// Based on NVVM 20.0.0
//

.version 9.0
.target sm_100
.address_size 64

	// .globl	_Z10gpu_kernelPi

.visible .entry _Z10gpu_kernelPi(
	.param .u64 .ptr .align 1 _Z10gpu_kernelPi_param_0
)
{
	.reg .b32 	%r<6>;
	.reg .b64 	%rd<5>;

	ld.param.u64 	%rd1, [_Z10gpu_kernelPi_param_0];
	cvta.to.global.u64 	%rd2, %rd1;
	mov.u32 	%r1, %ctaid.x;
	mov.u32 	%r2, %nctaid.x;
	mov.u32 	%r3, %tid.x;
	mov.u32 	%r4, %ntid.x;
	mad.lo.s32 	%r5, %r1, %r4, %r3;
	mul.wide.u32 	%rd3, %r5, 16;
	add.s64 	%rd4, %rd2, %rd3;
	st.global.v4.u32 	[%rd4], {%r1, %r2, %r3, %r4};
	ret;

}


// ===== COMPILED SASS (sm_100) =====

	.target	sm_100

	.elftype	@"ET_EXEC"


//--------------------- .note.nv.tkinfo           --------------------------
	.section	.note.nv.tkinfo,"",@"SHT_NOTE"
	.sectionflags	@"SHF_NOTE_NV_TKINFO"
	.tkinfo
        /*0018*/ 	.word	0x00000002
        /*0030*/ 	.string	""
        /*0030*/ 	.string	"ptxas"
        /*0030*/ 	.string	"Cuda compilation tools, release 13.0, V13.0.88"
        /*0030*/ 	.string	"Build cuda_13.0.r13.0/compiler.36424714_0"
        /*0030*/ 	.string	"-arch sm_100 -m 64 "



//--------------------- .note.nv.cuinfo           --------------------------
	.section	.note.nv.cuinfo,"",@"SHT_NOTE"
	.sectionflags	@"SHF_NOTE_NV_CUINFO"
        /*0018*/ 	.short	0x0002
        /*001a*/ 	.short	0x0064
        /*001c*/ 	.short	0x0082
	.zero		2


//--------------------- .nv.info                  --------------------------
	.section	.nv.info,"",@"SHT_CUDA_INFO"
	.align	4


	//----- nvinfo : EIATTR_REGCOUNT
	.align		4
        /*0000*/ 	.byte	0x04, 0x2f
        /*0002*/ 	.short	(.L_1 - .L_0)
	.align		4
.L_0:
        /*0004*/ 	.word	index@(_Z10gpu_kernelPi)
        /*0008*/ 	.word	0x0000000e


	//----- nvinfo : EIATTR_FRAME_SIZE
	.align		4
.L_1:
        /*000c*/ 	.byte	0x04, 0x11
        /*000e*/ 	.short	(.L_3 - .L_2)
	.align		4
.L_2:
        /*0010*/ 	.word	index@(_Z10gpu_kernelPi)
        /*0014*/ 	.word	0x00000000


	//----- nvinfo : EIATTR_MIN_STACK_SIZE
	.align		4
.L_3:
        /*0018*/ 	.byte	0x04, 0x12
        /*001a*/ 	.short	(.L_5 - .L_4)
	.align		4
.L_4:
        /*001c*/ 	.word	index@(_Z10gpu_kernelPi)
        /*0020*/ 	.word	0x00000000
.L_5:


//--------------------- .nv.compat                --------------------------
	.section	.nv.compat,"",@"SHT_CUDA_COMPAT_INFO"
	.align	4
        /*0000*/ 	.byte	0x02, 0x09, 0x00, 0x00, 0x02, 0x02, 0x01, 0x00, 0x02, 0x05, 0x05, 0x00, 0x03, 0x07, 0x01, 0x01
        /*0010*/ 	.byte	0x02, 0x03, 0x00, 0x00, 0x02, 0x06, 0x01, 0x00, 0x04, 0x0b, 0x08, 0x00, 0x09, 0x00, 0x00, 0x00
        /*0020*/ 	.byte	0x00, 0x00, 0x00, 0x00


//--------------------- .nv.info._Z10gpu_kernelPi --------------------------
	.section	.nv.info._Z10gpu_kernelPi,"",@"SHT_CUDA_INFO"
	.sectionflags	@""
	.align	4


	//----- nvinfo : EIATTR_CUDA_API_VERSION
	.align		4
        /*0000*/ 	.byte	0x04, 0x37
        /*0002*/ 	.short	(.L_7 - .L_6)
.L_6:
        /*0004*/ 	.word	0x00000082


	//----- nvinfo : EIATTR_KPARAM_INFO
	.align		4
.L_7:
        /*0008*/ 	.byte	0x04, 0x17
        /*000a*/ 	.short	(.L_9 - .L_8)
.L_8:
        /*000c*/ 	.word	0x00000000
        /*0010*/ 	.short	0x0000
        /*0012*/ 	.short	0x0000
        /*0014*/ 	.byte	0x00, 0xf5, 0x21, 0x00


	//----- nvinfo : EIATTR_SPARSE_MMA_MASK
	.align		4
.L_9:
        /*0018*/ 	.byte	0x03, 0x50
        /*001a*/ 	.short	0x0000


	//----- nvinfo : EIATTR_MAXREG_COUNT
	.align		4
        /*001c*/ 	.byte	0x03, 0x1b
        /*001e*/ 	.short	0x00ff


	//----- nvinfo : EIATTR_MERCURY_ISA_VERSION
	.align		4
        /*0020*/ 	.byte	0x03, 0x5f
        /*0022*/ 	.short	0x0101


	//----- nvinfo : EIATTR_VRC_CTA_INIT_COUNT
	.align		4
        /*0024*/ 	.byte	0x02, 0x4a
	.zero		1
	.zero		1


	//----- nvinfo : EIATTR_EXIT_INSTR_OFFSETS
	.align		4
        /*0028*/ 	.byte	0x04, 0x1c
        /*002a*/ 	.short	(.L_11 - .L_10)


	//   ....[0]....
.L_10:
        /*002c*/ 	.word	0x000000a0


	//----- nvinfo : EIATTR_CBANK_PARAM_SIZE
	.align		4
.L_11:
        /*0030*/ 	.byte	0x03, 0x19
        /*0032*/ 	.short	0x0008


	//----- nvinfo : EIATTR_PARAM_CBANK
	.align		4
        /*0034*/ 	.byte	0x04, 0x0a
        /*0036*/ 	.short	(.L_13 - .L_12)
	.align		4
.L_12:
        /*0038*/ 	.word	index@(.nv.constant0._Z10gpu_kernelPi)
        /*003c*/ 	.short	0x0380
        /*003e*/ 	.short	0x0008


	//----- nvinfo : EIATTR_SW_WAR
	.align		4
.L_13:
        /*0040*/ 	.byte	0x04, 0x36
        /*0042*/ 	.short	(.L_15 - .L_14)
.L_14:
        /*0044*/ 	.word	0x00000008
.L_15:


//--------------------- .nv.callgraph             --------------------------
	.section	.nv.callgraph,"",@"SHT_CUDA_CALLGRAPH"
	.align	4
	.sectionentsize	8
	.align		4
        /*0000*/ 	.word	0x00000000
	.align		4
        /*0004*/ 	.word	0xffffffff
	.align		4
        /*0008*/ 	.word	0x00000000
	.align		4
        /*000c*/ 	.word	0xfffffffe
	.align		4
        /*0010*/ 	.word	0x00000000
	.align		4
        /*0014*/ 	.word	0xfffffffd
	.align		4
        /*0018*/ 	.word	0x00000000
	.align		4
        /*001c*/ 	.word	0xfffffffc


//--------------------- .text._Z10gpu_kernelPi    --------------------------
	.section	.text._Z10gpu_kernelPi,"ax",@progbits
	.align	128
        .global         _Z10gpu_kernelPi
        .type           _Z10gpu_kernelPi,@function
        .size           _Z10gpu_kernelPi,(.L_x_1 - _Z10gpu_kernelPi)
        .other          _Z10gpu_kernelPi,@"STO_CUDA_ENTRY STV_DEFAULT"
_Z10gpu_kernelPi:
.text._Z10gpu_kernelPi:
[----:B------:R-:W-:Y:S01]  /*0000*/  LDC R1, c[0x0][0x37c] ;  /* 0x0000df00ff017b82 */ /* 0x000fe20000000800 */
[----:B------:R-:W0:Y:S07]  /*0010*/  S2R R8, SR_CTAID.X ;  /* 0x0000000000087919 */ /* 0x000e2e0000002500 */
[----:B------:R-:W1:Y:S01]  /*0020*/  LDC R9, c[0x0][0x370] ;  /* 0x0000dc00ff097b82 */ /* 0x000e620000000800 */
[----:B------:R-:W1:Y:S01]  /*0030*/  LDCU.64 UR4, c[0x0][0x358] ;  /* 0x00006b00ff0477ac */ /* 0x000e620008000a00 */
[----:B------:R-:W0:Y:S06]  /*0040*/  S2R R10, SR_TID.X ;  /* 0x00000000000a7919 */ /* 0x000e2c0000002100 */
[----:B------:R-:W0:Y:S08]  /*0050*/  LDC R11, c[0x0][0x360] ;  /* 0x0000d800ff0b7b82 */ /* 0x000e300000000800 */
[----:B------:R-:W2:Y:S01]  /*0060*/  LDC.64 R2, c[0x0][0x380] ;  /* 0x0000e000ff027b82 */ /* 0x000ea20000000a00 */
[----:B0-----:R-:W-:-:S04]  /*0070*/  IMAD R5, R8, R11, R10 ;  /* 0x0000000b08057224 */ /* 0x001fc800078e020a */
[----:B--2---:R-:W-:-:S05]  /*0080*/  IMAD.WIDE.U32 R2, R5, 0x10, R2 ;  /* 0x0000001005027825 */ /* 0x004fca00078e0002 */
[----:B-1----:R-:W-:Y:S01]  /*0090*/  STG.E.128 desc[UR4][R2.64], R8 ;  /* 0x0000000802007986 */ /* 0x002fe2000c101d04 */
[----:B------:R-:W-:Y:S05]  /*00a0*/  EXIT ;  /* 0x000000000000794d */ /* 0x000fea0003800000 */
.L_x_0:
[----:B------:R-:W-:-:S00]  /*00b0*/  BRA `(.L_x_0) ;  /* 0xfffffffc00fc7947 */ /* 0x000fc0000383ffff */
[----:B------:R-:W-:-:S00]  /*00c0*/  NOP ;  /* 0x0000000000007918 */ /* 0x000fc00000000000 */
        /* <DEDUP_REMOVED lines=11> */
.L_x_1:


//--------------------- .nv.shared.reserved.0     --------------------------
	.section	.nv.shared.reserved.0,"aw",@nobits
	.weak		__nv_reservedSMEM_offset_0_alias
	.size		__nv_reservedSMEM_offset_0_alias, 0, 64
	.other		__nv_reservedSMEM_offset_0_alias,@"STO_CUDA_RESERVED_SHARED STV_DEFAULT"
__nv_reservedSMEM_offset_0_alias:
	.zero		0
	.zero		64


//--------------------- .nv.constant0._Z10gpu_kernelPi --------------------------
	.section	.nv.constant0._Z10gpu_kernelPi,"a",@progbits
	.sectionflags	@""
	.align	4
.nv.constant0._Z10gpu_kernelPi:
	.zero		904


//--------------------- SYMBOLS --------------------------

	.type		.nv.reservedSmem.offset0,@object
	.size		.nv.reservedSmem.offset0,0x4
